//
// Generated by NVIDIA NVVM Compiler
//
// Compiler Build ID: CL-36424714
// Cuda compilation tools, release 13.0, V13.0.88
// Based on NVVM 20.0.0
//

.version 9.0
.target sm_100
.address_size 64

	// .globl	_Z15matrixAddKernelPKfS0_Pfi

.visible .entry _Z15matrixAddKernelPKfS0_Pfi(
	.param .u64 .ptr .align 1 _Z15matrixAddKernelPKfS0_Pfi_param_0,
	.param .u64 .ptr .align 1 _Z15matrixAddKernelPKfS0_Pfi_param_1,
	.param .u64 .ptr .align 1 _Z15matrixAddKernelPKfS0_Pfi_param_2,
	.param .u32 _Z15matrixAddKernelPKfS0_Pfi_param_3
)
{
	.reg .pred 	%p<2>;
	.reg .b32 	%r<6>;
	.reg .b32 	%f<4>;
	.reg .b64 	%rd<11>;

	ld.param.u64 	%rd1, [_Z15matrixAddKernelPKfS0_Pfi_param_0];
	ld.param.u64 	%rd2, [_Z15matrixAddKernelPKfS0_Pfi_param_1];
	ld.param.u64 	%rd3, [_Z15matrixAddKernelPKfS0_Pfi_param_2];
	ld.param.u32 	%r2, [_Z15matrixAddKernelPKfS0_Pfi_param_3];
	mov.u32 	%r3, %ctaid.x;
	mov.u32 	%r4, %ntid.x;
	mov.u32 	%r5, %tid.x;
	mad.lo.s32 	%r1, %r3, %r4, %r5;
	setp.ge.s32 	%p1, %r1, %r2;
	@%p1 bra 	$L__BB0_2;
	cvta.to.global.u64 	%rd4, %rd1;
	cvta.to.global.u64 	%rd5, %rd2;
	cvta.to.global.u64 	%rd6, %rd3;
	mul.wide.s32 	%rd7, %r1, 4;
	add.s64 	%rd8, %rd4, %rd7;
	ld.global.f32 	%f1, [%rd8];
	add.s64 	%rd9, %rd5, %rd7;
	ld.global.f32 	%f2, [%rd9];
	add.f32 	%f3, %f1, %f2;
	add.s64 	%rd10, %rd6, %rd7;
	st.global.f32 	[%rd10], %f3;
$L__BB0_2:
	ret;

}


// ===== COMPILED SASS (sm_100) =====

	.target	sm_100

	.elftype	@"ET_EXEC"


//--------------------- .note.nv.tkinfo           --------------------------
	.section	.note.nv.tkinfo,"",@"SHT_NOTE"
	.sectionflags	@"SHF_NOTE_NV_TKINFO"
	.tkinfo
        /*0018*/ 	.word	0x00000002
        /*0030*/ 	.string	""
        /*0030*/ 	.string	"ptxas"
        /*0030*/ 	.string	"Cuda compilation tools, release 13.0, V13.0.88"
        /*0030*/ 	.string	"Build cuda_13.0.r13.0/compiler.36424714_0"
        /*0030*/ 	.string	"-arch sm_100 -m 64 "



//--------------------- .note.nv.cuinfo           --------------------------
	.section	.note.nv.cuinfo,"",@"SHT_NOTE"
	.sectionflags	@"SHF_NOTE_NV_CUINFO"
        /*0018*/ 	.short	0x0002
        /*001a*/ 	.short	0x0064
        /*001c*/ 	.short	0x0082
	.zero		2


//--------------------- .nv.info                  --------------------------
	.section	.nv.info,"",@"SHT_CUDA_INFO"
	.align	4


	//----- nvinfo : EIATTR_REGCOUNT
	.align		4
        /*0000*/ 	.byte	0x04, 0x2f
        /*0002*/ 	.short	(.L_1 - .L_0)
	.align		4
.L_0:
        /*0004*/ 	.word	index@(_Z15matrixAddKernelPKfS0_Pfi)
        /*0008*/ 	.word	0x0000000c


	//----- nvinfo : EIATTR_FRAME_SIZE
	.align		4
.L_1:
        /*000c*/ 	.byte	0x04, 0x11
        /*000e*/ 	.short	(.L_3 - .L_2)
	.align		4
.L_2:
        /*0010*/ 	.word	index@(_Z15matrixAddKernelPKfS0_Pfi)
        /*0014*/ 	.word	0x00000000


	//----- nvinfo : EIATTR_MIN_STACK_SIZE
	.align		4
.L_3:
        /*0018*/ 	.byte	0x04, 0x12
        /*001a*/ 	.short	(.L_5 - .L_4)
	.align		4
.L_4:
        /*001c*/ 	.word	index@(_Z15matrixAddKernelPKfS0_Pfi)
        /*0020*/ 	.word	0x00000000
.L_5:


//--------------------- .nv.compat                --------------------------
	.section	.nv.compat,"",@"SHT_CUDA_COMPAT_INFO"
	.align	4
        /*0000*/ 	.byte	0x02, 0x09, 0x00, 0x00, 0x02, 0x02, 0x01, 0x00, 0x02, 0x05, 0x05, 0x00, 0x03, 0x07, 0x01, 0x01
        /*0010*/ 	.byte	0x02, 0x03, 0x00, 0x00, 0x02, 0x06, 0x01, 0x00, 0x04, 0x0b, 0x08, 0x00, 0x09, 0x00, 0x00, 0x00
        /*0020*/ 	.byte	0x00, 0x00, 0x00, 0x00


//--------------------- .nv.info._Z15matrixAddKernelPKfS0_Pfi --------------------------
	.section	.nv.info._Z15matrixAddKernelPKfS0_Pfi,"",@"SHT_CUDA_INFO"
	.sectionflags	@""
	.align	4


	//----- nvinfo : EIATTR_CUDA_API_VERSION
	.align		4
        /*0000*/ 	.byte	0x04, 0x37
        /*0002*/ 	.short	(.L_7 - .L_6)
.L_6:
        /*0004*/ 	.word	0x00000082


	//----- nvinfo : EIATTR_KPARAM_INFO
	.align		4
.L_7:
        /*0008*/ 	.byte	0x04, 0x17
        /*000a*/ 	.short	(.L_9 - .L_8)
.L_8:
        /*000c*/ 	.word	0x00000000
        /*0010*/ 	.short	0x0003
        /*0012*/ 	.short	0x0018
        /*0014*/ 	.byte	0x00, 0xf0, 0x11, 0x00


	//----- nvinfo : EIATTR_KPARAM_INFO
	.align		4
.L_9:
        /*0018*/ 	.byte	0x04, 0x17
        /*001a*/ 	.short	(.L_11 - .L_10)
.L_10:
        /*001c*/ 	.word	0x00000000
        /*0020*/ 	.short	0x0002
        /*0022*/ 	.short	0x0010
        /*0024*/ 	.byte	0x00, 0xf5, 0x21, 0x00


	//----- nvinfo : EIATTR_KPARAM_INFO
	.align		4
.L_11:
        /*0028*/ 	.byte	0x04, 0x17
        /*002a*/ 	.short	(.L_13 - .L_12)
.L_12:
        /*002c*/ 	.word	0x00000000
        /*0030*/ 	.short	0x0001
        /*0032*/ 	.short	0x0008
        /*0034*/ 	.byte	0x00, 0xf5, 0x21, 0x00


	//----- nvinfo : EIATTR_KPARAM_INFO
	.align		4
.L_13:
        /*0038*/ 	.byte	0x04, 0x17
        /*003a*/ 	.short	(.L_15 - .L_14)
.L_14:
        /*003c*/ 	.word	0x00000000
        /*0040*/ 	.short	0x0000
        /*0042*/ 	.short	0x0000
        /*0044*/ 	.byte	0x00, 0xf5, 0x21, 0x00


	//----- nvinfo : EIATTR_SPARSE_MMA_MASK
	.align		4
.L_15:
        /*0048*/ 	.byte	0x03, 0x50
        /*004a*/ 	.short	0x0000


	//----- nvinfo : EIATTR_MAXREG_COUNT
	.align		4
        /*004c*/ 	.byte	0x03, 0x1b
        /*004e*/ 	.short	0x00ff


	//----- nvinfo : EIATTR_MERCURY_ISA_VERSION
	.align		4
        /*0050*/ 	.byte	0x03, 0x5f
        /*0052*/ 	.short	0x0101


	//----- nvinfo : EIATTR_VRC_CTA_INIT_COUNT
	.align		4
        /*0054*/ 	.byte	0x02, 0x4a
	.zero		1
	.zero		1


	//----- nvinfo : EIATTR_EXIT_INSTR_OFFSETS
	.align		4
        /*0058*/ 	.byte	0x04, 0x1c
        /*005a*/ 	.short	(.L_17 - .L_16)


	//   ....[0]....
.L_16:
        /*005c*/ 	.word	0x00000070


	//   ....[1]....
        /*0060*/ 	.word	0x00000130


	//----- nvinfo : EIATTR_CBANK_PARAM_SIZE
	.align		4
.L_17:
        /*0064*/ 	.byte	0x03, 0x19
        /*0066*/ 	.short	0x001c


	//----- nvinfo : EIATTR_PARAM_CBANK
	.align		4
        /*0068*/ 	.byte	0x04, 0x0a
        /*006a*/ 	.short	(.L_19 - .L_18)
	.align		4
.L_18:
        /*006c*/ 	.word	index@(.nv.constant0._Z15matrixAddKernelPKfS0_Pfi)
        /*0070*/ 	.short	0x0380
        /*0072*/ 	.short	0x001c


	//----- nvinfo : EIATTR_SW_WAR
	.align		4
.L_19:
        /*0074*/ 	.byte	0x04, 0x36
        /*0076*/ 	.short	(.L_21 - .L_20)
.L_20:
        /*0078*/ 	.word	0x00000008
.L_21:


//--------------------- .nv.callgraph             --------------------------
	.section	.nv.callgraph,"",@"SHT_CUDA_CALLGRAPH"
	.align	4
	.sectionentsize	8
	.align		4
        /*0000*/ 	.word	0x00000000
	.align		4
        /*0004*/ 	.word	0xffffffff
	.align		4
        /*0008*/ 	.word	0x00000000
	.align		4
        /*000c*/ 	.word	0xfffffffe
	.align		4
        /*0010*/ 	.word	0x00000000
	.align		4
        /*0014*/ 	.word	0xfffffffd
	.align		4
        /*0018*/ 	.word	0x00000000
	.align		4
        /*001c*/ 	.word	0xfffffffc


//--------------------- .text._Z15matrixAddKernelPKfS0_Pfi --------------------------
	.section	.text._Z15matrixAddKernelPKfS0_Pfi,"ax",@progbits
	.align	128
        .global         _Z15matrixAddKernelPKfS0_Pfi
        .type           _Z15matrixAddKernelPKfS0_Pfi,@function
        .size           _Z15matrixAddKernelPKfS0_Pfi,(.L_x_1 - _Z15matrixAddKernelPKfS0_Pfi)
        .other          _Z15matrixAddKernelPKfS0_Pfi,@"STO_CUDA_ENTRY STV_DEFAULT"
_Z15matrixAddKernelPKfS0_Pfi:
.text._Z15matrixAddKernelPKfS0_Pfi:
[----:B------:R-:W-:Y:S01]  /*0000*/  LDC R1, c[0x0][0x37c] ;  /* 0x0000df00ff017b82 */ /* 0x000fe20000000800 */
[----:B------:R-:W0:Y:S07]  /*0010*/  S2R R0, SR_TID.X ;  /* 0x0000000000007919 */ /* 0x000e2e0000002100 */
[----:B------:R-:W0:Y:S01]  /*0020*/  S2UR UR4, SR_CTAID.X ;  /* 0x00000000000479c3 */ /* 0x000e220000002500 */
[----:B------:R-:W1:Y:S07]  /*0030*/  LDCU UR5, c[0x0][0x398] ;  /* 0x00007300ff0577ac */ /* 0x000e6e0008000800 */
[----:B------:R-:W0:Y:S02]  /*0040*/  LDC R9, c[0x0][0x360] ;  /* 0x0000d800ff097b82 */ /* 0x000e240000000800 */
[----:B0-----:R-:W-:-:S05]  /*0050*/  IMAD R9, R9, UR4, R0 ;  /* 0x0000000409097c24 */ /* 0x001fca000f8e0200 */
[----:B-1----:R-:W-:-:S13]  /*0060*/  ISETP.GE.AND P0, PT, R9, UR5, PT ;  /* 0x0000000509007c0c */ /* 0x002fda000bf06270 */
[----:B------:R-:W-:Y:S05]  /*0070*/  @P0 EXIT ;  /* 0x000000000000094d */ /* 0x000fea0003800000 */
[----:B------:R-:W0:Y:S01]  /*0080*/  LDC.64 R2, c[0x0][0x380] ;  /* 0x0000e000ff027b82 */ /* 0x000e220000000a00 */
[----:B------:R-:W1:Y:S07]  /*0090*/  LDCU.64 UR4, c[0x0][0x358] ;  /* 0x00006b00ff0477ac */ /* 0x000e6e0008000a00 */
[----:B------:R-:W2:Y:S08]  /*00a0*/  LDC.64 R4, c[0x0][0x388] ;  /* 0x0000e200ff047b82 */ /* 0x000eb00000000a00 */
[----:B------:R-:W3:Y:S01]  /*00b0*/  LDC.64 R6, c[0x0][0x390] ;  /* 0x0000e400ff067b82 */ /* 0x000ee20000000a00 */
[----:B0-----:R-:W-:-:S06]  /*00c0*/  IMAD.WIDE R2, R9, 0x4, R2 ;  /* 0x0000000409027825 */ /* 0x001fcc00078e0202 */
[----:B-1----:R-:W4:Y:S01]  /*00d0*/  LDG.E R2, desc[UR4][R2.64] ;  /* 0x0000000402027981 */ /* 0x002f22000c1e1900 */
[----:B--2---:R-:W-:-:S06]  /*00e0*/  IMAD.WIDE R4, R9, 0x4, R4 ;  /* 0x0000000409047825 */ /* 0x004fcc00078e0204 */
[----:B------:R-:W4:Y:S01]  /*00f0*/  LDG.E R5, desc[UR4][R4.64] ;  /* 0x0000000404057981 */ /* 0x000f22000c1e1900 */
[----:B---3--:R-:W-:-:S04]  /*0100*/  IMAD.WIDE R6, R9, 0x4, R6 ;  /* 0x0000000409067825 */ /* 0x008fc800078e0206 */
[----:B----4-:R-:W-:-:S05]  /*0110*/  FADD R9, R2, R5 ;  /* 0x0000000502097221 */ /* 0x010fca0000000000 */
[----:B------:R-:W-:Y:S01]  /*0120*/  STG.E desc[UR4][R6.64], R9 ;  /* 0x0000000906007986 */ /* 0x000fe2000c101904 */
[----:B------:R-:W-:Y:S05]  /*0130*/  EXIT ;  /* 0x000000000000794d */ /* 0x000fea0003800000 */
.L_x_0:
[----:B------:R-:W-:-:S00]  /*0140*/  BRA `(.L_x_0) ;  /* 0xfffffffc00fc7947 */ /* 0x000fc0000383ffff */
[----:B------:R-:W-:-:S00]  /*0150*/  NOP ;  /* 0x0000000000007918 */ /* 0x000fc00000000000 */
        /* <DEDUP_REMOVED lines=10> */
.L_x_1:


//--------------------- .nv.shared.reserved.0     --------------------------
	.section	.nv.shared.reserved.0,"aw",@nobits
	.weak		__nv_reservedSMEM_offset_0_alias
	.size		__nv_reservedSMEM_offset_0_alias, 0, 64
	.other		__nv_reservedSMEM_offset_0_alias,@"STO_CUDA_RESERVED_SHARED STV_DEFAULT"
__nv_reservedSMEM_offset_0_alias:
	.zero		0
	.zero		64


//--------------------- .nv.constant0._Z15matrixAddKernelPKfS0_Pfi --------------------------
	.section	.nv.constant0._Z15matrixAddKernelPKfS0_Pfi,"a",@progbits
	.sectionflags	@""
	.align	4
.nv.constant0._Z15matrixAddKernelPKfS0_Pfi:
	.zero		924


//--------------------- SYMBOLS --------------------------

	.type		.nv.reservedSmem.offset0,@object
	.size		.nv.reservedSmem.offset0,0x4
